//
// Generated by NVIDIA NVVM Compiler
//
// Compiler Build ID: CL-36424714
// Cuda compilation tools, release 13.0, V13.0.88
// Based on NVVM 20.0.0
//

.version 9.0
.target sm_100
.address_size 64

	// .globl	_Z13matrixProduct6MatrixS_S_Pii

.visible .entry _Z13matrixProduct6MatrixS_S_Pii(
	.param .align 8 .b8 _Z13matrixProduct6MatrixS_S_Pii_param_0[16],
	.param .align 8 .b8 _Z13matrixProduct6MatrixS_S_Pii_param_1[16],
	.param .align 8 .b8 _Z13matrixProduct6MatrixS_S_Pii_param_2[16],
	.param .u64 .ptr .align 1 _Z13matrixProduct6MatrixS_S_Pii_param_3,
	.param .u32 _Z13matrixProduct6MatrixS_S_Pii_param_4
)
{
	.reg .pred 	%p<13>;
	.reg .b32 	%r<133>;
	.reg .b64 	%rd<45>;

	ld.param.v2.u32 	{%r43, %r44}, [_Z13matrixProduct6MatrixS_S_Pii_param_0];
	ld.param.u64 	%rd8, [_Z13matrixProduct6MatrixS_S_Pii_param_2+8];
	ld.param.u64 	%rd7, [_Z13matrixProduct6MatrixS_S_Pii_param_1+8];
	ld.param.u64 	%rd6, [_Z13matrixProduct6MatrixS_S_Pii_param_0+8];
	ld.param.v2.u32 	{%r45, %r46}, [_Z13matrixProduct6MatrixS_S_Pii_param_1];
	ld.param.u64 	%rd9, [_Z13matrixProduct6MatrixS_S_Pii_param_3];
	ld.param.u32 	%r47, [_Z13matrixProduct6MatrixS_S_Pii_param_4];
	cvta.to.global.u64 	%rd1, %rd9;
	cvta.to.global.u64 	%rd2, %rd6;
	cvta.to.global.u64 	%rd3, %rd7;
	cvta.to.global.u64 	%rd4, %rd8;
	setp.lt.s32 	%p1, %r47, 0;
	@%p1 bra 	$L__BB0_17;
	mov.u32 	%r48, %ctaid.x;
	mul.wide.u32 	%rd10, %r48, 4;
	add.s64 	%rd5, %rd1, %rd10;
	ld.global.u32 	%r115, [%rd5];
	setp.gt.s32 	%p2, %r43, 0;
	add.s32 	%r4, %r45, 1;
	@%p2 bra 	$L__BB0_3;
$L__BB0_2:
	mul.wide.s32 	%rd43, %r115, 4;
	add.s64 	%rd44, %rd4, %rd43;
	mov.b32 	%r112, 0;
	st.global.u32 	[%rd44], %r112;
	add.s32 	%r6, %r115, 1;
	ld.global.u32 	%r113, [%rd5];
	add.s32 	%r114, %r113, %r47;
	setp.lt.s32 	%p12, %r115, %r114;
	mov.u32 	%r115, %r6;
	@%p12 bra 	$L__BB0_2;
	bra.uni 	$L__BB0_17;
$L__BB0_3:
	and.b32  	%r7, %r43, 7;
	and.b32  	%r50, %r43, 2147483640;
	neg.s32 	%r8, %r50;
	shl.b32 	%r51, %r45, 3;
	add.s32 	%r9, %r51, 8;
	mov.b32 	%r132, 0;
	mul.wide.s32 	%rd35, %r4, 4;
$L__BB0_4:
	mov.u32 	%r10, %r115;
	setp.lt.u32 	%p3, %r43, 8;
	div.s32 	%r54, %r10, %r43;
	mul.lo.s32 	%r55, %r54, %r43;
	sub.s32 	%r12, %r10, %r55;
	add.s32 	%r13, %r55, %r54;
	mov.b32 	%r128, 1;
	@%p3 bra 	$L__BB0_8;
	add.s32 	%r119, %r45, %r12;
	add.s32 	%r118, %r13, 1;
	mov.b32 	%r120, 0;
	mov.u32 	%r121, %r8;
$L__BB0_6:
	.pragma "nounroll";
	mul.wide.s32 	%rd11, %r118, 4;
	add.s64 	%rd12, %rd2, %rd11;
	ld.global.u32 	%r57, [%rd12];
	add.s32 	%r58, %r119, 1;
	mul.wide.s32 	%rd13, %r58, 4;
	add.s64 	%rd14, %rd3, %rd13;
	ld.global.u32 	%r59, [%rd14];
	mad.lo.s32 	%r60, %r59, %r57, %r132;
	ld.global.u32 	%r61, [%rd12+4];
	mul.wide.s32 	%rd15, %r4, 4;
	add.s64 	%rd16, %rd14, %rd15;
	ld.global.u32 	%r62, [%rd16];
	mad.lo.s32 	%r63, %r62, %r61, %r60;
	ld.global.u32 	%r64, [%rd12+8];
	add.s64 	%rd17, %rd16, %rd15;
	ld.global.u32 	%r65, [%rd17];
	mad.lo.s32 	%r66, %r65, %r64, %r63;
	ld.global.u32 	%r67, [%rd12+12];
	add.s64 	%rd18, %rd17, %rd15;
	ld.global.u32 	%r68, [%rd18];
	mad.lo.s32 	%r69, %r68, %r67, %r66;
	ld.global.u32 	%r70, [%rd12+16];
	add.s64 	%rd19, %rd18, %rd15;
	ld.global.u32 	%r71, [%rd19];
	mad.lo.s32 	%r72, %r71, %r70, %r69;
	ld.global.u32 	%r73, [%rd12+20];
	add.s64 	%rd20, %rd19, %rd15;
	ld.global.u32 	%r74, [%rd20];
	mad.lo.s32 	%r75, %r74, %r73, %r72;
	ld.global.u32 	%r76, [%rd12+24];
	add.s64 	%rd21, %rd20, %rd15;
	ld.global.u32 	%r77, [%rd21];
	mad.lo.s32 	%r78, %r77, %r76, %r75;
	ld.global.u32 	%r79, [%rd12+28];
	add.s64 	%rd22, %rd21, %rd15;
	ld.global.u32 	%r80, [%rd22];
	mad.lo.s32 	%r132, %r80, %r79, %r78;
	add.s32 	%r121, %r121, 8;
	add.s32 	%r120, %r120, 8;
	add.s32 	%r119, %r119, %r9;
	add.s32 	%r118, %r118, 8;
	setp.ne.s32 	%p4, %r121, 0;
	@%p4 bra 	$L__BB0_6;
	add.s32 	%r128, %r120, 1;
$L__BB0_8:
	setp.eq.s32 	%p5, %r7, 0;
	@%p5 bra 	$L__BB0_16;
	add.s32 	%r82, %r7, -1;
	setp.lt.u32 	%p6, %r82, 3;
	@%p6 bra 	$L__BB0_11;
	add.s32 	%r83, %r128, %r13;
	mul.wide.s32 	%rd23, %r83, 4;
	add.s64 	%rd24, %rd2, %rd23;
	ld.global.u32 	%r84, [%rd24];
	mad.lo.s32 	%r85, %r128, %r4, %r12;
	mul.wide.s32 	%rd25, %r85, 4;
	add.s64 	%rd26, %rd3, %rd25;
	ld.global.u32 	%r86, [%rd26];
	mad.lo.s32 	%r87, %r86, %r84, %r132;
	ld.global.u32 	%r88, [%rd24+4];
	add.s64 	%rd28, %rd26, %rd35;
	ld.global.u32 	%r89, [%rd28];
	mad.lo.s32 	%r90, %r89, %r88, %r87;
	ld.global.u32 	%r91, [%rd24+8];
	add.s64 	%rd29, %rd28, %rd35;
	ld.global.u32 	%r92, [%rd29];
	mad.lo.s32 	%r93, %r92, %r91, %r90;
	ld.global.u32 	%r94, [%rd24+12];
	add.s64 	%rd30, %rd29, %rd35;
	ld.global.u32 	%r95, [%rd30];
	mad.lo.s32 	%r132, %r95, %r94, %r93;
	add.s32 	%r128, %r128, 4;
$L__BB0_11:
	and.b32  	%r97, %r43, 3;
	setp.eq.s32 	%p7, %r97, 0;
	@%p7 bra 	$L__BB0_16;
	setp.eq.s32 	%p8, %r97, 1;
	@%p8 bra 	$L__BB0_14;
	add.s32 	%r98, %r128, %r13;
	mul.wide.s32 	%rd31, %r98, 4;
	add.s64 	%rd32, %rd2, %rd31;
	ld.global.u32 	%r99, [%rd32];
	mad.lo.s32 	%r100, %r128, %r4, %r12;
	mul.wide.s32 	%rd33, %r100, 4;
	add.s64 	%rd34, %rd3, %rd33;
	ld.global.u32 	%r101, [%rd34];
	mad.lo.s32 	%r102, %r101, %r99, %r132;
	ld.global.u32 	%r103, [%rd32+4];
	add.s64 	%rd36, %rd34, %rd35;
	ld.global.u32 	%r104, [%rd36];
	mad.lo.s32 	%r132, %r104, %r103, %r102;
	add.s32 	%r128, %r128, 2;
$L__BB0_14:
	and.b32  	%r105, %r43, 1;
	setp.eq.b32 	%p9, %r105, 1;
	not.pred 	%p10, %p9;
	@%p10 bra 	$L__BB0_16;
	add.s32 	%r106, %r128, %r13;
	mul.wide.s32 	%rd37, %r106, 4;
	add.s64 	%rd38, %rd2, %rd37;
	ld.global.u32 	%r107, [%rd38];
	mad.lo.s32 	%r108, %r128, %r4, %r12;
	mul.wide.s32 	%rd39, %r108, 4;
	add.s64 	%rd40, %rd3, %rd39;
	ld.global.u32 	%r109, [%rd40];
	mad.lo.s32 	%r132, %r109, %r107, %r132;
$L__BB0_16:
	mul.wide.s32 	%rd41, %r10, 4;
	add.s64 	%rd42, %rd4, %rd41;
	st.global.u32 	[%rd42], %r132;
	add.s32 	%r115, %r10, 1;
	ld.global.u32 	%r110, [%rd5];
	add.s32 	%r111, %r110, %r47;
	setp.lt.s32 	%p11, %r10, %r111;
	@%p11 bra 	$L__BB0_4;
$L__BB0_17:
	ret;

}


// ===== COMPILED SASS (sm_100) =====

	.target	sm_100

	.elftype	@"ET_EXEC"


//--------------------- .note.nv.tkinfo           --------------------------
	.section	.note.nv.tkinfo,"",@"SHT_NOTE"
	.sectionflags	@"SHF_NOTE_NV_TKINFO"
	.tkinfo
        /*0018*/ 	.word	0x00000002
        /*0030*/ 	.string	""
        /*0030*/ 	.string	"ptxas"
        /*0030*/ 	.string	"Cuda compilation tools, release 13.0, V13.0.88"
        /*0030*/ 	.string	"Build cuda_13.0.r13.0/compiler.36424714_0"
        /*0030*/ 	.string	"-arch sm_100 -m 64 "



//--------------------- .note.nv.cuinfo           --------------------------
	.section	.note.nv.cuinfo,"",@"SHT_NOTE"
	.sectionflags	@"SHF_NOTE_NV_CUINFO"
        /*0018*/ 	.short	0x0002
        /*001a*/ 	.short	0x0064
        /*001c*/ 	.short	0x0082
	.zero		2


//--------------------- .nv.info                  --------------------------
	.section	.nv.info,"",@"SHT_CUDA_INFO"
	.align	4


	//----- nvinfo : EIATTR_REGCOUNT
	.align		4
        /*0000*/ 	.byte	0x04, 0x2f
        /*0002*/ 	.short	(.L_1 - .L_0)
	.align		4
.L_0:
        /*0004*/ 	.word	index@(_Z13matrixProduct6MatrixS_S_Pii)
        /*0008*/ 	.word	0x00000020


	//----- nvinfo : EIATTR_FRAME_SIZE
	.align		4
.L_1:
        /*000c*/ 	.byte	0x04, 0x11
        /*000e*/ 	.short	(.L_3 - .L_2)
	.align		4
.L_2:
        /*0010*/ 	.word	index@(_Z13matrixProduct6MatrixS_S_Pii)
        /*0014*/ 	.word	0x00000000


	//----- nvinfo : EIATTR_MIN_STACK_SIZE
	.align		4
.L_3:
        /*0018*/ 	.byte	0x04, 0x12
        /*001a*/ 	.short	(.L_5 - .L_4)
	.align		4
.L_4:
        /*001c*/ 	.word	index@(_Z13matrixProduct6MatrixS_S_Pii)
        /*0020*/ 	.word	0x00000000
.L_5:


//--------------------- .nv.compat                --------------------------
	.section	.nv.compat,"",@"SHT_CUDA_COMPAT_INFO"
	.align	4
        /*0000*/ 	.byte	0x02, 0x09, 0x00, 0x00, 0x02, 0x02, 0x01, 0x00, 0x02, 0x05, 0x05, 0x00, 0x03, 0x07, 0x01, 0x01
        /*0010*/ 	.byte	0x02, 0x03, 0x00, 0x00, 0x02, 0x06, 0x01, 0x00, 0x04, 0x0b, 0x08, 0x00, 0x09, 0x00, 0x00, 0x00
        /*0020*/ 	.byte	0x00, 0x00, 0x00, 0x00


//--------------------- .nv.info._Z13matrixProduct6MatrixS_S_Pii --------------------------
	.section	.nv.info._Z13matrixProduct6MatrixS_S_Pii,"",@"SHT_CUDA_INFO"
	.sectionflags	@""
	.align	4


	//----- nvinfo : EIATTR_CUDA_API_VERSION
	.align		4
        /*0000*/ 	.byte	0x04, 0x37
        /*0002*/ 	.short	(.L_7 - .L_6)
.L_6:
        /*0004*/ 	.word	0x00000082


	//----- nvinfo : EIATTR_KPARAM_INFO
	.align		4
.L_7:
        /*0008*/ 	.byte	0x04, 0x17
        /*000a*/ 	.short	(.L_9 - .L_8)
.L_8:
        /*000c*/ 	.word	0x00000000
        /*0010*/ 	.short	0x0004
        /*0012*/ 	.short	0x0038
        /*0014*/ 	.byte	0x00, 0xf0, 0x11, 0x00


	//----- nvinfo : EIATTR_KPARAM_INFO
	.align		4
.L_9:
        /*0018*/ 	.byte	0x04, 0x17
        /*001a*/ 	.short	(.L_11 - .L_10)
.L_10:
        /*001c*/ 	.word	0x00000000
        /*0020*/ 	.short	0x0003
        /*0022*/ 	.short	0x0030
        /*0024*/ 	.byte	0x00, 0xf5, 0x21, 0x00


	//----- nvinfo : EIATTR_KPARAM_INFO
	.align		4
.L_11:
        /*0028*/ 	.byte	0x04, 0x17
        /*002a*/ 	.short	(.L_13 - .L_12)
.L_12:
        /*002c*/ 	.word	0x00000000
        /*0030*/ 	.short	0x0002
        /*0032*/ 	.short	0x0020
        /*0034*/ 	.byte	0x00, 0xf0, 0x41, 0x00


	//----- nvinfo : EIATTR_KPARAM_INFO
	.align		4
.L_13:
        /*0038*/ 	.byte	0x04, 0x17
        /*003a*/ 	.short	(.L_15 - .L_14)
.L_14:
        /*003c*/ 	.word	0x00000000
        /*0040*/ 	.short	0x0001
        /*0042*/ 	.short	0x0010
        /*0044*/ 	.byte	0x00, 0xf0, 0x41, 0x00


	//----- nvinfo : EIATTR_KPARAM_INFO
	.align		4
.L_15:
        /*0048*/ 	.byte	0x04, 0x17
        /*004a*/ 	.short	(.L_17 - .L_16)
.L_16:
        /*004c*/ 	.word	0x00000000
        /*0050*/ 	.short	0x0000
        /*0052*/ 	.short	0x0000
        /*0054*/ 	.byte	0x00, 0xf0, 0x41, 0x00


	//----- nvinfo : EIATTR_SPARSE_MMA_MASK
	.align		4
.L_17:
        /*0058*/ 	.byte	0x03, 0x50
        /*005a*/ 	.short	0x0000


	//----- nvinfo : EIATTR_MAXREG_COUNT
	.align		4
        /*005c*/ 	.byte	0x03, 0x1b
        /*005e*/ 	.short	0x00ff


	//----- nvinfo : EIATTR_MERCURY_ISA_VERSION
	.align		4
        /*0060*/ 	.byte	0x03, 0x5f
        /*0062*/ 	.short	0x0101


	//----- nvinfo : EIATTR_VRC_CTA_INIT_COUNT
	.align		4
        /*0064*/ 	.byte	0x02, 0x4a
	.zero		1
	.zero		1


	//----- nvinfo : EIATTR_EXIT_INSTR_OFFSETS
	.align		4
        /*0068*/ 	.byte	0x04, 0x1c
        /*006a*/ 	.short	(.L_19 - .L_18)


	//   ....[0]....
.L_18:
        /*006c*/ 	.word	0x00000030


	//   ....[1]....
        /*0070*/ 	.word	0x00000150


	//   ....[2]....
        /*0074*/ 	.word	0x00000aa0


	//----- nvinfo : EIATTR_CBANK_PARAM_SIZE
	.align		4
.L_19:
        /*0078*/ 	.byte	0x03, 0x19
        /*007a*/ 	.short	0x003c


	//----- nvinfo : EIATTR_PARAM_CBANK
	.align		4
        /*007c*/ 	.byte	0x04, 0x0a
        /*007e*/ 	.short	(.L_21 - .L_20)
	.align		4
.L_20:
        /*0080*/ 	.word	index@(.nv.constant0._Z13matrixProduct6MatrixS_S_Pii)
        /*0084*/ 	.short	0x0380
        /*0086*/ 	.short	0x003c


	//----- nvinfo : EIATTR_SW_WAR
	.align		4
.L_21:
        /*0088*/ 	.byte	0x04, 0x36
        /*008a*/ 	.short	(.L_23 - .L_22)
.L_22:
        /*008c*/ 	.word	0x00000008
.L_23:


//--------------------- .nv.callgraph             --------------------------
	.section	.nv.callgraph,"",@"SHT_CUDA_CALLGRAPH"
	.align	4
	.sectionentsize	8
	.align		4
        /*0000*/ 	.word	0x00000000
	.align		4
        /*0004*/ 	.word	0xffffffff
	.align		4
        /*0008*/ 	.word	0x00000000
	.align		4
        /*000c*/ 	.word	0xfffffffe
	.align		4
        /*0010*/ 	.word	0x00000000
	.align		4
        /*0014*/ 	.word	0xfffffffd
	.align		4
        /*0018*/ 	.word	0x00000000
	.align		4
        /*001c*/ 	.word	0xfffffffc


//--------------------- .text._Z13matrixProduct6MatrixS_S_Pii --------------------------
	.section	.text._Z13matrixProduct6MatrixS_S_Pii,"ax",@progbits
	.align	128
        .global         _Z13matrixProduct6MatrixS_S_Pii
        .type           _Z13matrixProduct6MatrixS_S_Pii,@function
        .size           _Z13matrixProduct6MatrixS_S_Pii,(.L_x_8 - _Z13matrixProduct6MatrixS_S_Pii)
        .other          _Z13matrixProduct6MatrixS_S_Pii,@"STO_CUDA_ENTRY STV_DEFAULT"
_Z13matrixProduct6MatrixS_S_Pii:
.text._Z13matrixProduct6MatrixS_S_Pii:
[----:B------:R-:W-:Y:S01]  /*0000*/  LDC R1, c[0x0][0x37c] ;  /* 0x0000df00ff017b82 */ /* 0x000fe20000000800 */
[----:B------:R-:W0:Y:S02]  /*0010*/  LDCU UR5, c[0x0][0x3b8] ;  /* 0x00007700ff0577ac */ /* 0x000e240008000800 */
[----:B0-----:R-:W-:-:S13]  /*0020*/  ISETP.LE.AND P0, PT, RZ, UR5, PT ;  /* 0x00000005ff007c0c */ /* 0x001fda000bf03270 */
[----:B------:R-:W-:Y:S05]  /*0030*/  @!P0 EXIT ;  /* 0x000000000000894d */ /* 0x000fea0003800000 */
[----:B------:R-:W0:Y:S01]  /*0040*/  S2R R5, SR_CTAID.X ;  /* 0x0000000000057919 */ /* 0x000e220000002500 */
[----:B------:R-:W0:Y:S01]  /*0050*/  LDC.64 R2, c[0x0][0x3b0] ;  /* 0x0000ec00ff027b82 */ /* 0x000e220000000a00 */
[----:B------:R-:W1:Y:S01]  /*0060*/  LDCU.64 UR8, c[0x0][0x358] ;  /* 0x00006b00ff0877ac */ /* 0x000e620008000a00 */
[----:B------:R-:W2:Y:S06]  /*0070*/  LDCU UR4, c[0x0][0x380] ;  /* 0x00007000ff0477ac */ /* 0x000eac0008000800 */
[----:B------:R-:W3:Y:S08]  /*0080*/  LDC R16, c[0x0][0x390] ;  /* 0x0000e400ff107b82 */ /* 0x000ef00000000800 */
[----:B------:R-:W4:Y:S01]  /*0090*/  LDC.64 R6, c[0x0][0x3a8] ;  /* 0x0000ea00ff067b82 */ /* 0x000f220000000a00 */
[----:B0-----:R-:W-:-:S05]  /*00a0*/  IMAD.WIDE.U32 R2, R5, 0x4, R2 ;  /* 0x0000000405027825 */ /* 0x001fca00078e0002 */
[----:B-1----:R0:W5:Y:S01]  /*00b0*/  LDG.E R0, desc[UR8][R2.64] ;  /* 0x0000000802007981 */ /* 0x002162000c1e1900 */
[----:B--2---:R-:W-:-:S09]  /*00c0*/  UISETP.GT.AND UP0, UPT, UR4, URZ, UPT ;  /* 0x000000ff0400728c */ /* 0x004fd2000bf04270 */
[----:B0--3--:R-:W-:Y:S05]  /*00d0*/  BRA.U UP0, `(.L_x_0) ;  /* 0x0000000100207547 */ /* 0x009fea000b800000 */
.L_x_1:
[----:B----45:R-:W-:-:S05]  /*00e0*/  IMAD.WIDE R4, R0, 0x4, R6 ;  /* 0x0000000400047825 */ /* 0x030fca00078e0206 */
[----:B------:R0:W-:Y:S04]  /*00f0*/  STG.E desc[UR8][R4.64], RZ ;  /* 0x000000ff04007986 */ /* 0x0001e8000c101908 */
[----:B------:R-:W2:Y:S02]  /*0100*/  LDG.E R8, desc[UR8][R2.64] ;  /* 0x0000000802087981 */ /* 0x000ea4000c1e1900 */
[----:B--2---:R-:W-:-:S04]  /*0110*/  IADD3 R9, PT, PT, R8, UR5, RZ ;  /* 0x0000000508097c10 */ /* 0x004fc8000fffe0ff */
[C---:B------:R-:W-:Y:S02]  /*0120*/  ISETP.GE.AND P0, PT, R0.reuse, R9, PT ;  /* 0x000000090000720c */ /* 0x040fe40003f06270 */
[----:B------:R-:W-:-:S11]  /*0130*/  IADD3 R0, PT, PT, R0, 0x1, RZ ;  /* 0x0000000100007810 */ /* 0x000fd60007ffe0ff */
[----:B0-----:R-:W-:Y:S05]  /*0140*/  @!P0 BRA `(.L_x_1) ;  /* 0xfffffffc00e48947 */ /* 0x001fea000383ffff */
[----:B------:R-:W-:Y:S05]  /*0150*/  EXIT ;  /* 0x000000000000794d */ /* 0x000fea0003800000 */
.L_x_0:
[----:B------:R-:W-:Y:S01]  /*0160*/  HFMA2 R26, -RZ, RZ, 0, 0 ;  /* 0x00000000ff1a7431 */ /* 0x000fe200000001ff */
[----:B------:R-:W-:Y:S01]  /*0170*/  ULOP3.LUT UR5, UR4, 0x7ffffff8, URZ, 0xc0, !UPT ;  /* 0x7ffffff804057892 */ /* 0x000fe2000f8ec0ff */
[C---:B------:R-:W-:Y:S01]  /*0180*/  IADD3 R17, PT, PT, R16.reuse, 0x1, RZ ;  /* 0x0000000110117810 */ /* 0x040fe20007ffe0ff */
[----:B------:R-:W-:Y:S01]  /*0190*/  ULOP3.LUT UR4, UR4, 0x7, URZ, 0xc0, !UPT ;  /* 0x0000000704047892 */ /* 0x000fe2000f8ec0ff */
[----:B------:R-:W-:Y:S01]  /*01a0*/  LEA R16, R16, 0x8, 0x3 ;  /* 0x0000000810107811 */ /* 0x000fe200078e18ff */
[----:B------:R-:W-:-:S12]  /*01b0*/  UIADD3 UR6, UPT, UPT, -UR5, URZ, URZ ;  /* 0x000000ff05067290 */ /* 0x000fd8000fffe1ff */
.L_x_6:
[----:B------:R-:W4:Y:S01]  /*01c0*/  LDC R21, c[0x0][0x380] ;  /* 0x0000e000ff157b82 */ /* 0x000f220000000800 */
[----:B------:R-:W-:Y:S02]  /*01d0*/  MOV R23, 0x1 ;  /* 0x0000000100177802 */ /* 0x000fe40000000f00 */
[----:B----4-:R-:W-:-:S04]  /*01e0*/  IABS R7, R21 ;  /* 0x0000001500077213 */ /* 0x010fc80000000000 */
[----:B------:R-:W0:Y:S08]  /*01f0*/  I2F.RP R6, R7 ;  /* 0x0000000700067306 */ /* 0x000e300000209400 */
[----:B0-----:R-:W0:Y:S02]  /*0200*/  MUFU.RCP R6, R6 ;  /* 0x0000000600067308 */ /* 0x001e240000001000 */
[----:B0-----:R-:W-:-:S06]  /*0210*/  IADD3 R4, PT, PT, R6, 0xffffffe, RZ ;  /* 0x0ffffffe06047810 */ /* 0x001fcc0007ffe0ff */
[----:B------:R0:W1:Y:S02]  /*0220*/  F2I.FTZ.U32.TRUNC.NTZ R5, R4 ;  /* 0x0000000400057305 */ /* 0x000064000021f000 */
[----:B0-----:R-:W-:Y:S02]  /*0230*/  MOV R4, RZ ;  /* 0x000000ff00047202 */ /* 0x001fe40000000f00 */
[----:B-1----:R-:W-:-:S05]  /*0240*/  IADD3 R8, PT, PT, RZ, -R5, RZ ;  /* 0x80000005ff087210 */ /* 0x002fca0007ffe0ff */
[----:B------:R-:W-:Y:S01]  /*0250*/  IMAD R9, R8, R7, RZ ;  /* 0x0000000708097224 */ /* 0x000fe200078e02ff */
[----:B-----5:R-:W-:-:S03]  /*0260*/  IABS R8, R0 ;  /* 0x0000000000087213 */ /* 0x020fc60000000000 */
[----:B------:R-:W-:Y:S01]  /*0270*/  IMAD.HI.U32 R5, R5, R9, R4 ;  /* 0x0000000905057227 */ /* 0x000fe200078e0004 */
[----:B------:R-:W-:-:S04]  /*0280*/  LOP3.LUT R4, R0, R21, RZ, 0x3c, !PT ;  /* 0x0000001500047212 */ /* 0x000fc800078e3cff */
[----:B------:R-:W-:Y:S01]  /*0290*/  ISETP.GE.AND P1, PT, R4, RZ, PT ;  /* 0x000000ff0400720c */ /* 0x000fe20003f26270 */
[----:B------:R-:W-:-:S05]  /*02a0*/  IMAD.HI.U32 R5, R5, R8, RZ ;  /* 0x0000000805057227 */ /* 0x000fca00078e00ff */
[----:B------:R-:W-:-:S05]  /*02b0*/  IADD3 R6, PT, PT, -R5, RZ, RZ ;  /* 0x000000ff05067210 */ /* 0x000fca0007ffe1ff */
[----:B------:R-:W-:-:S05]  /*02c0*/  IMAD R6, R7, R6, R8 ;  /* 0x0000000607067224 */ /* 0x000fca00078e0208 */
[----:B------:R-:W-:-:S13]  /*02d0*/  ISETP.GT.U32.AND P2, PT, R7, R6, PT ;  /* 0x000000060700720c */ /* 0x000fda0003f44070 */
[-C--:B------:R-:W-:Y:S02]  /*02e0*/  @!P2 IADD3 R6, PT, PT, R6, -R7.reuse, RZ ;  /* 0x800000070606a210 */ /* 0x080fe40007ffe0ff */
[----:B------:R-:W-:Y:S02]  /*02f0*/  @!P2 IADD3 R5, PT, PT, R5, 0x1, RZ ;  /* 0x000000010505a810 */ /* 0x000fe40007ffe0ff */
[----:B------:R-:W-:Y:S02]  /*0300*/  ISETP.GE.U32.AND P0, PT, R6, R7, PT ;  /* 0x000000070600720c */ /* 0x000fe40003f06070 */
[----:B------:R-:W-:-:S11]  /*0310*/  ISETP.NE.AND P2, PT, R21, RZ, PT ;  /* 0x000000ff1500720c */ /* 0x000fd60003f45270 */
[----:B------:R-:W-:Y:S02]  /*0320*/  @P0 IADD3 R5, PT, PT, R5, 0x1, RZ ;  /* 0x0000000105050810 */ /* 0x000fe40007ffe0ff */
[----:B------:R-:W-:Y:S02]  /*0330*/  ISETP.GE.U32.AND P0, PT, R21, 0x8, PT ;  /* 0x000000081500780c */ /* 0x000fe40003f06070 */
[----:B------:R-:W-:Y:S02]  /*0340*/  @!P1 IADD3 R5, PT, PT, -R5, RZ, RZ ;  /* 0x000000ff05059210 */ /* 0x000fe40007ffe1ff */
[----:B------:R-:W-:-:S04]  /*0350*/  @!P2 LOP3.LUT R5, RZ, R21, RZ, 0x33, !PT ;  /* 0x00000015ff05a212 */ /* 0x000fc800078e33ff */
[C---:B------:R-:W-:Y:S01]  /*0360*/  IADD3 R20, PT, PT, -R5.reuse, RZ, RZ ;  /* 0x000000ff05147210 */ /* 0x040fe20007ffe1ff */
[----:B------:R-:W-:-:S04]  /*0370*/  IMAD R18, R5, R21, R5 ;  /* 0x0000001505127224 */ /* 0x000fc800078e0205 */
[----:B------:R-:W-:Y:S01]  /*0380*/  IMAD R20, R21, R20, R0 ;  /* 0x0000001415147224 */ /* 0x000fe200078e0200 */
[----:B------:R-:W-:Y:S06]  /*0390*/  @!P0 BRA `(.L_x_2) ;  /* 0x0000000000c08947 */ /* 0x000fec0003800000 */
[----:B------:R-:W0:Y:S01]  /*03a0*/  LDC R19, c[0x0][0x390] ;  /* 0x0000e400ff137b82 */ /* 0x000e220000000800 */
[----:B------:R-:W-:Y:S01]  /*03b0*/  IADD3 R22, PT, PT, R18, 0x1, RZ ;  /* 0x0000000112167810 */ /* 0x000fe20007ffe0ff */
[----:B------:R-:W-:Y:S01]  /*03c0*/  UMOV UR5, UR6 ;  /* 0x0000000600057c82 */ /* 0x000fe20008000000 */
[----:B------:R-:W-:Y:S02]  /*03d0*/  MOV R23, RZ ;  /* 0x000000ff00177202 */ /* 0x000fe40000000f00 */
[----:B0-----:R-:W-:-:S07]  /*03e0*/  IADD3 R19, PT, PT, R20, R19, RZ ;  /* 0x0000001314137210 */ /* 0x001fce0007ffe0ff */
.L_x_3:
[----:B------:R-:W0:Y:S01]  /*03f0*/  LDC.64 R14, c[0x0][0x398] ;  /* 0x0000e600ff0e7b82 */ /* 0x000e220000000a00 */
[----:B------:R-:W-:-:S07]  /*0400*/  IADD3 R7, PT, PT, R19, 0x1, RZ ;  /* 0x0000000113077810 */ /* 0x000fce0007ffe0ff */
[----:B------:R-:W1:Y:S01]  /*0410*/  LDC.64 R4, c[0x0][0x388] ;  /* 0x0000e200ff047b82 */ /* 0x000e620000000a00 */
[----:B0-----:R-:W-:-:S05]  /*0420*/  IMAD.WIDE R14, R7, 0x4, R14 ;  /* 0x00000004070e7825 */ /* 0x001fca00078e020e */
[----:B------:R0:W2:Y:S01]  /*0430*/  LDG.E R27, desc[UR8][R14.64] ;  /* 0x000000080e1b7981 */ /* 0x0000a2000c1e1900 */
[----:B-1----:R-:W-:-:S05]  /*0440*/  IMAD.WIDE R4, R22, 0x4, R4 ;  /* 0x0000000416047825 */ /* 0x002fca00078e0204 */
[----:B------:R-:W2:Y:S01]  /*0450*/  LDG.E R28, desc[UR8][R4.64] ;  /* 0x00000008041c7981 */ /* 0x000ea2000c1e1900 */
[----:B0-----:R-:W-:-:S03]  /*0460*/  IMAD.WIDE R14, R17, 0x4, R14 ;  /* 0x00000004110e7825 */ /* 0x001fc600078e020e */
[----:B------:R-:W3:Y:S04]  /*0470*/  LDG.E R24, desc[UR8][R4.64+0x4] ;  /* 0x0000040804187981 */ /* 0x000ee8000c1e1900 */
[----:B------:R0:W3:Y:S01]  /*0480*/  LDG.E R25, desc[UR8][R14.64] ;  /* 0x000000080e197981 */ /* 0x0000e2000c1e1900 */
[----:B------:R-:W-:-:S04]  /*0490*/  IMAD.WIDE R8, R17, 0x4, R14 ;  /* 0x0000000411087825 */ /* 0x000fc800078e020e */
[C---:B------:R-:W-:Y:S02]  /*04a0*/  IMAD.WIDE R10, R17.reuse, 0x4, R8 ;  /* 0x00000004110a7825 */ /* 0x040fe400078e0208 */
[----:B------:R-:W4:Y:S02]  /*04b0*/  LDG.E R8, desc[UR8][R8.64] ;  /* 0x0000000808087981 */ /* 0x000f24000c1e1900 */
[C---:B------:R-:W-:Y:S02]  /*04c0*/  IMAD.WIDE R6, R17.reuse, 0x4, R10 ;  /* 0x0000000411067825 */ /* 0x040fe400078e020a */
[----:B------:R1:W5:Y:S02]  /*04d0*/  LDG.E R29, desc[UR8][R10.64] ;  /* 0x000000080a1d7981 */ /* 0x000364000c1e1900 */
[C---:B------:R-:W-:Y:S02]  /*04e0*/  IMAD.WIDE R12, R17.reuse, 0x4, R6 ;  /* 0x00000004110c7825 */ /* 0x040fe400078e0206 */
[----:B------:R4:W5:Y:S04]  /*04f0*/  LDG.E R6, desc[UR8][R6.64] ;  /* 0x0000000806067981 */ /* 0x000968000c1e1900 */
[----:B------:R-:W4:Y:S01]  /*0500*/  LDG.E R7, desc[UR8][R4.64+0x8] ;  /* 0x0000080804077981 */ /* 0x000f22000c1e1900 */
[----:B0-----:R-:W-:-:S03]  /*0510*/  IMAD.WIDE R14, R17, 0x4, R12 ;  /* 0x00000004110e7825 */ /* 0x001fc600078e020c */
[----:B------:R-:W5:Y:S01]  /*0520*/  LDG.E R12, desc[UR8][R12.64] ;  /* 0x000000080c0c7981 */ /* 0x000f62000c1e1900 */
[----:B-1----:R-:W-:-:S03]  /*0530*/  IMAD.WIDE R10, R17, 0x4, R14 ;  /* 0x00000004110a7825 */ /* 0x002fc600078e020e */
[----:B------:R-:W5:Y:S04]  /*0540*/  LDG.E R9, desc[UR8][R14.64] ;  /* 0x000000080e097981 */ /* 0x000f68000c1e1900 */
[----:B------:R-:W5:Y:S04]  /*0550*/  LDG.E R10, desc[UR8][R10.64] ;  /* 0x000000080a0a7981 */ /* 0x000f68000c1e1900 */
[----:B------:R-:W5:Y:S01]  /*0560*/  LDG.E R11, desc[UR8][R4.64+0x1c] ;  /* 0x00001c08040b7981 */ /* 0x000f62000c1e1900 */
[----:B--2---:R-:W-:-:S03]  /*0570*/  IMAD R28, R28, R27, R26 ;  /* 0x0000001b1c1c7224 */ /* 0x004fc600078e021a */
[----:B------:R-:W5:Y:S04]  /*0580*/  LDG.E R26, desc[UR8][R4.64+0xc] ;  /* 0x00000c08041a7981 */ /* 0x000f68000c1e1900 */
[----:B------:R-:W2:Y:S01]  /*0590*/  LDG.E R27, desc[UR8][R4.64+0x14] ;  /* 0x00001408041b7981 */ /* 0x000ea2000c1e1900 */
[----:B---3--:R-:W-:-:S03]  /*05a0*/  IMAD R28, R24, R25, R28 ;  /* 0x00000019181c7224 */ /* 0x008fc600078e021c */
[----:B------:R-:W3:Y:S04]  /*05b0*/  LDG.E R25, desc[UR8][R4.64+0x10] ;  /* 0x0000100804197981 */ /* 0x000ee8000c1e1900 */
[----:B------:R-:W2:Y:S01]  /*05c0*/  LDG.E R24, desc[UR8][R4.64+0x18] ;  /* 0x0000180804187981 */ /* 0x000ea2000c1e1900 */
[----:B------:R-:W-:-:S04]  /*05d0*/  UIADD3 UR5, UPT, UPT, UR5, 0x8, URZ ;  /* 0x0000000805057890 */ /* 0x000fc8000fffe0ff */
[----:B------:R-:W-:Y:S01]  /*05e0*/  UISETP.NE.AND UP0, UPT, UR5, URZ, UPT ;  /* 0x000000ff0500728c */ /* 0x000fe2000bf05270 */
[----:B----4-:R-:W-:Y:S01]  /*05f0*/  IMAD R7, R7, R8, R28 ;  /* 0x0000000807077224 */ /* 0x010fe200078e021c */
[----:B------:R-:W-:Y:S02]  /*0600*/  IADD3 R23, PT, PT, R23, 0x8, RZ ;  /* 0x0000000817177810 */ /* 0x000fe40007ffe0ff */
[----:B------:R-:W-:Y:S02]  /*0610*/  IADD3 R19, PT, PT, R16, R19, RZ ;  /* 0x0000001310137210 */ /* 0x000fe40007ffe0ff */
[----:B------:R-:W-:Y:S01]  /*0620*/  IADD3 R22, PT, PT, R22, 0x8, RZ ;  /* 0x0000000816167810 */ /* 0x000fe20007ffe0ff */
[----:B-----5:R-:W-:-:S04]  /*0630*/  IMAD R7, R26, R29, R7 ;  /* 0x0000001d1a077224 */ /* 0x020fc800078e0207 */
[----:B---3--:R-:W-:-:S04]  /*0640*/  IMAD R6, R25, R6, R7 ;  /* 0x0000000619067224 */ /* 0x008fc800078e0207 */
[----:B--2---:R-:W-:-:S04]  /*0650*/  IMAD R6, R27, R12, R6 ;  /* 0x0000000c1b067224 */ /* 0x004fc800078e0206 */
[----:B------:R-:W-:-:S04]  /*0660*/  IMAD R9, R24, R9, R6 ;  /* 0x0000000918097224 */ /* 0x000fc800078e0206 */
[----:B------:R-:W-:Y:S01]  /*0670*/  IMAD R26, R11, R10, R9 ;  /* 0x0000000a0b1a7224 */ /* 0x000fe200078e0209 */
[----:B------:R-:W-:Y:S06]  /*0680*/  BRA.U UP0, `(.L_x_3) ;  /* 0xfffffffd00587547 */ /* 0x000fec000b83ffff */
[----:B------:R-:W-:-:S07]  /*0690*/  IADD3 R23, PT, PT, R23, 0x1, RZ ;  /* 0x0000000117177810 */ /* 0x000fce0007ffe0ff */
.L_x_2:
[----:B------:R-:W-:-:S09]  /*06a0*/  UISETP.NE.AND UP0, UPT, UR4, URZ, UPT ;  /* 0x000000ff0400728c */ /* 0x000fd2000bf05270 */
[----:B------:R-:W-:Y:S05]  /*06b0*/  BRA.U !UP0, `(.L_x_4) ;  /* 0x0000000108d47547 */ /* 0x000fea000b800000 */
[----:B------:R-:W-:Y:S01]  /*06c0*/  UIADD3 UR5, UPT, UPT, UR4, -0x1, URZ ;  /* 0xffffffff04057890 */ /* 0x000fe2000fffe0ff */
[----:B------:R-:W-:-:S03]  /*06d0*/  LOP3.LUT P0, R14, R21, 0x3, RZ, 0xc0, !PT ;  /* 0x00000003150e7812 */ /* 0x000fc6000780c0ff */
[----:B------:R-:W-:-:S09]  /*06e0*/  UISETP.GE.U32.AND UP0, UPT, UR5, 0x3, UPT ;  /* 0x000000030500788c */ /* 0x000fd2000bf06070 */
[----:B------:R-:W-:Y:S05]  /*06f0*/  BRA.U !UP0, `(.L_x_5) ;  /* 0x0000000108587547 */ /* 0x000fea000b800000 */
[----:B------:R-:W0:Y:S01]  /*0700*/  LDC.64 R8, c[0x0][0x398] ;  /* 0x0000e600ff087b82 */ /* 0x000e220000000a00 */
[-C--:B------:R-:W-:Y:S01]  /*0710*/  IMAD R11, R17, R23.reuse, R20 ;  /* 0x00000017110b7224 */ /* 0x080fe200078e0214 */
[----:B------:R-:W-:-:S06]  /*0720*/  IADD3 R7, PT, PT, R18, R23, RZ ;  /* 0x0000001712077210 */ /* 0x000fcc0007ffe0ff */
[----:B------:R-:W1:Y:S01]  /*0730*/  LDC.64 R4, c[0x0][0x388] ;  /* 0x0000e200ff047b82 */ /* 0x000e620000000a00 */
[----:B0-----:R-:W-:-:S04]  /*0740*/  IMAD.WIDE R8, R11, 0x4, R8 ;  /* 0x000000040b087825 */ /* 0x001fc800078e0208 */
[----:B-1----:R-:W-:-:S04]  /*0750*/  IMAD.WIDE R4, R7, 0x4, R4 ;  /* 0x0000000407047825 */ /* 0x002fc800078e0204 */
[C---:B------:R-:W-:Y:S01]  /*0760*/  IMAD.WIDE R6, R17.reuse, 0x4, R8 ;  /* 0x0000000411067825 */ /* 0x040fe200078e0208 */
[----:B------:R-:W2:Y:S04]  /*0770*/  LDG.E R15, desc[UR8][R4.64] ;  /* 0x00000008040f7981 */ /* 0x000ea8000c1e1900 */
[----:B------:R-:W2:Y:S01]  /*0780*/  LDG.E R8, desc[UR8][R8.64] ;  /* 0x0000000808087981 */ /* 0x000ea2000c1e1900 */
[----:B------:R-:W-:-:S03]  /*0790*/  IMAD.WIDE R10, R17, 0x4, R6 ;  /* 0x00000004110a7825 */ /* 0x000fc600078e0206 */
[----:B------:R-:W3:Y:S04]  /*07a0*/  LDG.E R6, desc[UR8][R6.64] ;  /* 0x0000000806067981 */ /* 0x000ee8000c1e1900 */
[----:B------:R-:W3:Y:S01]  /*07b0*/  LDG.E R22, desc[UR8][R4.64+0x4] ;  /* 0x0000040804167981 */ /* 0x000ee2000c1e1900 */
[----:B------:R-:W-:-:S03]  /*07c0*/  IMAD.WIDE R12, R17, 0x4, R10 ;  /* 0x00000004110c7825 */ /* 0x000fc600078e020a */
[----:B------:R-:W4:Y:S04]  /*07d0*/  LDG.E R19, desc[UR8][R10.64] ;  /* 0x000000080a137981 */ /* 0x000f28000c1e1900 */
[----:B------:R-:W4:Y:S04]  /*07e0*/  LDG.E R24, desc[UR8][R4.64+0x8] ;  /* 0x0000080804187981 */ /* 0x000f28000c1e1900 */
[----:B------:R-:W5:Y:S04]  /*07f0*/  LDG.E R28, desc[UR8][R4.64+0xc] ;  /* 0x00000c08041c7981 */ /* 0x000f68000c1e1900 */
[----:B------:R-:W5:Y:S01]  /*0800*/  LDG.E R12, desc[UR8][R12.64] ;  /* 0x000000080c0c7981 */ /* 0x000f62000c1e1900 */
[----:B------:R-:W-:Y:S01]  /*0810*/  IADD3 R23, PT, PT, R23, 0x4, RZ ;  /* 0x0000000417177810 */ /* 0x000fe20007ffe0ff */
[----:B--2---:R-:W-:-:S04]  /*0820*/  IMAD R15, R15, R8, R26 ;  /* 0x000000080f0f7224 */ /* 0x004fc800078e021a */
[----:B---3--:R-:W-:-:S04]  /*0830*/  IMAD R15, R22, R6, R15 ;  /* 0x00000006160f7224 */ /* 0x008fc800078e020f */
[----:B----4-:R-:W-:-:S04]  /*0840*/  IMAD R15, R24, R19, R15 ;  /* 0x00000013180f7224 */ /* 0x010fc800078e020f */
[----:B-----5:R-:W-:-:S07]  /*0850*/  IMAD R26, R28, R12, R15 ;  /* 0x0000000c1c1a7224 */ /* 0x020fce00078e020f */
.L_x_5:
[----:B------:R-:W-:Y:S05]  /*0860*/  @!P0 BRA `(.L_x_4) ;  /* 0x0000000000688947 */ /* 0x000fea0003800000 */
[----:B------:R-:W-:Y:S02]  /*0870*/  ISETP.NE.AND P0, PT, R14, 0x1, PT ;  /* 0x000000010e00780c */ /* 0x000fe40003f05270 */
[----:B------:R-:W-:-:S04]  /*0880*/  LOP3.LUT R21, R21, 0x1, RZ, 0xc0, !PT ;  /* 0x0000000115157812 */ /* 0x000fc800078ec0ff */
[----:B------:R-:W-:-:S07]  /*0890*/  ISETP.NE.U32.AND P1, PT, R21, 0x1, PT ;  /* 0x000000011500780c */ /* 0x000fce0003f25070 */
[----:B------:R-:W0:Y:S01]  /*08a0*/  @P0 LDC.64 R8, c[0x0][0x398] ;  /* 0x0000e600ff080b82 */ /* 0x000e220000000a00 */
[-C--:B------:R-:W-:Y:S01]  /*08b0*/  @P0 IMAD R15, R17, R23.reuse, R20 ;  /* 0x00000017110f0224 */ /* 0x080fe200078e0214 */
[----:B------:R-:W-:Y:S02]  /*08c0*/  @P0 IADD3 R13, PT, PT, R18, R23, RZ ;  /* 0x00000017120d0210 */ /* 0x000fe40007ffe0ff */
[----:B------:R-:W-:-:S04]  /*08d0*/  @P0 IADD3 R23, PT, PT, R23, 0x2, RZ ;  /* 0x0000000217170810 */ /* 0x000fc80007ffe0ff */
[----:B------:R-:W1:Y:S08]  /*08e0*/  @P0 LDC.64 R10, c[0x0][0x388] ;  /* 0x0000e200ff0a0b82 */ /* 0x000e700000000a00 */
[----:B------:R-:W2:Y:S08]  /*08f0*/  @!P1 LDC.64 R6, c[0x0][0x388] ;  /* 0x0000e200ff069b82 */ /* 0x000eb00000000a00 */
[----:B------:R-:W3:Y:S01]  /*0900*/  @!P1 LDC.64 R4, c[0x0][0x398] ;  /* 0x0000e600ff049b82 */ /* 0x000ee20000000a00 */
[----:B0-----:R-:W-:Y:S01]  /*0910*/  @P0 IMAD.WIDE R8, R15, 0x4, R8 ;  /* 0x000000040f080825 */ /* 0x001fe200078e0208 */
[----:B------:R-:W-:-:S03]  /*0920*/  @!P1 IADD3 R15, PT, PT, R18, R23, RZ ;  /* 0x00000017120f9210 */ /* 0x000fc60007ffe0ff */
[----:B------:R-:W-:Y:S01]  /*0930*/  @!P1 IMAD R23, R17, R23, R20 ;  /* 0x0000001711179224 */ /* 0x000fe200078e0214 */
[----:B------:R-:W4:Y:S01]  /*0940*/  @P0 LDG.E R14, desc[UR8][R8.64] ;  /* 0x00000008080e0981 */ /* 0x000f22000c1e1900 */
[----:B-1----:R-:W-:-:S04]  /*0950*/  @P0 IMAD.WIDE R10, R13, 0x4, R10 ;  /* 0x000000040d0a0825 */ /* 0x002fc800078e020a */
[----:B------:R-:W-:Y:S01]  /*0960*/  @P0 IMAD.WIDE R12, R17, 0x4, R8 ;  /* 0x00000004110c0825 */ /* 0x000fe200078e0208 */
[----:B------:R-:W4:Y:S03]  /*0970*/  @P0 LDG.E R19, desc[UR8][R10.64] ;  /* 0x000000080a130981 */ /* 0x000f26000c1e1900 */
[----:B--2---:R-:W-:Y:S01]  /*0980*/  @!P1 IMAD.WIDE R6, R15, 0x4, R6 ;  /* 0x000000040f069825 */ /* 0x004fe200078e0206 */
[----:B------:R-:W2:Y:S04]  /*0990*/  @P0 LDG.E R21, desc[UR8][R10.64+0x4] ;  /* 0x000004080a150981 */ /* 0x000ea8000c1e1900 */
[----:B------:R-:W2:Y:S01]  /*09a0*/  @P0 LDG.E R12, desc[UR8][R12.64] ;  /* 0x000000080c0c0981 */ /* 0x000ea2000c1e1900 */
[----:B---3--:R-:W-:-:S03]  /*09b0*/  @!P1 IMAD.WIDE R4, R23, 0x4, R4 ;  /* 0x0000000417049825 */ /* 0x008fc600078e0204 */
[----:B------:R-:W3:Y:S04]  /*09c0*/  @!P1 LDG.E R7, desc[UR8][R6.64] ;  /* 0x0000000806079981 */ /* 0x000ee8000c1e1900 */
[----:B------:R-:W3:Y:S01]  /*09d0*/  @!P1 LDG.E R4, desc[UR8][R4.64] ;  /* 0x0000000804049981 */ /* 0x000ee2000c1e1900 */
[----:B----4-:R-:W-:-:S04]  /*09e0*/  @P0 IMAD R14, R19, R14, R26 ;  /* 0x0000000e130e0224 */ /* 0x010fc800078e021a */
[----:B--2---:R-:W-:-:S04]  /*09f0*/  @P0 IMAD R26, R21, R12, R14 ;  /* 0x0000000c151a0224 */ /* 0x004fc800078e020e */
[----:B---3--:R-:W-:-:S07]  /*0a00*/  @!P1 IMAD R26, R7, R4, R26 ;  /* 0x00000004071a9224 */ /* 0x008fce00078e021a */
.L_x_4:
[----:B------:R-:W0:Y:S01]  /*0a10*/  LDC.64 R4, c[0x0][0x3a8] ;  /* 0x0000ea00ff047b82 */ /* 0x000e220000000a00 */
[----:B------:R-:W1:Y:S01]  /*0a20*/  LDCU UR5, c[0x0][0x3b8] ;  /* 0x00007700ff0577ac */ /* 0x000e620008000800 */
[----:B0-----:R-:W-:-:S05]  /*0a30*/  IMAD.WIDE R4, R0, 0x4, R4 ;  /* 0x0000000400047825 */ /* 0x001fca00078e0204 */
[----:B------:R0:W-:Y:S04]  /*0a40*/  STG.E desc[UR8][R4.64], R26 ;  /* 0x0000001a04007986 */ /* 0x0001e8000c101908 */
[----:B------:R-:W1:Y:S02]  /*0a50*/  LDG.E R6, desc[UR8][R2.64] ;  /* 0x0000000802067981 */ /* 0x000e64000c1e1900 */
[----:B-1----:R-:W-:-:S04]  /*0a60*/  IADD3 R7, PT, PT, R6, UR5, RZ ;  /* 0x0000000506077c10 */ /* 0x002fc8000fffe0ff */
[C---:B------:R-:W-:Y:S02]  /*0a70*/  ISETP.GE.AND P0, PT, R0.reuse, R7, PT ;  /* 0x000000070000720c */ /* 0x040fe40003f06270 */
[----:B------:R-:W-:-:S11]  /*0a80*/  IADD3 R0, PT, PT, R0, 0x1, RZ ;  /* 0x0000000100007810 */ /* 0x000fd60007ffe0ff */
[----:B0-----:R-:W-:Y:S05]  /*0a90*/  @!P0 BRA `(.L_x_6) ;  /* 0xfffffff400c88947 */ /* 0x001fea000383ffff */
[----:B------:R-:W-:Y:S05]  /*0aa0*/  EXIT ;  /* 0x000000000000794d */ /* 0x000fea0003800000 */
.L_x_7:
[----:B------:R-:W-:-:S00]  /*0ab0*/  BRA `(.L_x_7) ;  /* 0xfffffffc00fc7947 */ /* 0x000fc0000383ffff */
[----:B------:R-:W-:-:S00]  /*0ac0*/  NOP ;  /* 0x0000000000007918 */ /* 0x000fc00000000000 */
        /* <DEDUP_REMOVED lines=11> */
.L_x_8:


//--------------------- .nv.shared.reserved.0     --------------------------
	.section	.nv.shared.reserved.0,"aw",@nobits
	.weak		__nv_reservedSMEM_offset_0_alias
	.size		__nv_reservedSMEM_offset_0_alias, 0, 64
	.other		__nv_reservedSMEM_offset_0_alias,@"STO_CUDA_RESERVED_SHARED STV_DEFAULT"
__nv_reservedSMEM_offset_0_alias:
	.zero		0
	.zero		64


//--------------------- .nv.constant0._Z13matrixProduct6MatrixS_S_Pii --------------------------
	.section	.nv.constant0._Z13matrixProduct6MatrixS_S_Pii,"a",@progbits
	.sectionflags	@""
	.align	4
.nv.constant0._Z13matrixProduct6MatrixS_S_Pii:
	.zero		956


//--------------------- SYMBOLS --------------------------

	.type		.nv.reservedSmem.offset0,@object
	.size		.nv.reservedSmem.offset0,0x4
